//
// Generated by NVIDIA NVVM Compiler
//
// Compiler Build ID: CL-36424714
// Cuda compilation tools, release 13.0, V13.0.88
// Based on NVVM 20.0.0
//

.version 9.0
.target sm_100
.address_size 64

	// .globl	_Z8imrotatePhS_jjjjdd

.visible .entry _Z8imrotatePhS_jjjjdd(
	.param .u64 .ptr .align 1 _Z8imrotatePhS_jjjjdd_param_0,
	.param .u64 .ptr .align 1 _Z8imrotatePhS_jjjjdd_param_1,
	.param .u32 _Z8imrotatePhS_jjjjdd_param_2,
	.param .u32 _Z8imrotatePhS_jjjjdd_param_3,
	.param .u32 _Z8imrotatePhS_jjjjdd_param_4,
	.param .u32 _Z8imrotatePhS_jjjjdd_param_5,
	.param .f64 _Z8imrotatePhS_jjjjdd_param_6,
	.param .f64 _Z8imrotatePhS_jjjjdd_param_7
)
{
	.reg .pred 	%p<2>;
	.reg .b16 	%rs<4>;
	.reg .b32 	%r<30>;
	.reg .b64 	%rd<17>;
	.reg .b64 	%fd<23>;

	ld.param.u64 	%rd1, [_Z8imrotatePhS_jjjjdd_param_0];
	ld.param.u64 	%rd2, [_Z8imrotatePhS_jjjjdd_param_1];
	ld.param.u32 	%r3, [_Z8imrotatePhS_jjjjdd_param_2];
	ld.param.u32 	%r4, [_Z8imrotatePhS_jjjjdd_param_3];
	ld.param.u32 	%r6, [_Z8imrotatePhS_jjjjdd_param_4];
	ld.param.u32 	%r5, [_Z8imrotatePhS_jjjjdd_param_5];
	ld.param.f64 	%fd1, [_Z8imrotatePhS_jjjjdd_param_6];
	ld.param.f64 	%fd2, [_Z8imrotatePhS_jjjjdd_param_7];
	mov.u32 	%r7, %ntid.x;
	mov.u32 	%r8, %ctaid.x;
	mov.u32 	%r9, %tid.x;
	div.u32 	%r1, %r8, %r6;
	mul.lo.s32 	%r10, %r1, %r6;
	sub.s32 	%r11, %r8, %r10;
	mad.lo.s32 	%r2, %r11, %r7, %r9;
	setp.ge.u32 	%p1, %r2, %r4;
	@%p1 bra 	$L__BB0_2;
	cvta.to.global.u64 	%rd3, %rd2;
	cvta.to.global.u64 	%rd4, %rd1;
	mul.lo.s32 	%r12, %r1, %r5;
	mad.lo.s32 	%r13, %r2, 3, %r12;
	shr.u32 	%r14, %r4, 1;
	shr.u32 	%r15, %r3, 1;
	cvt.rn.f64.s32 	%fd3, %r2;
	cvt.rn.f64.u32 	%fd4, %r14;
	sub.f64 	%fd5, %fd3, %fd4;
	cvt.rzi.s32.f64 	%r16, %fd5;
	sub.s32 	%r17, %r15, %r1;
	cvt.rn.f64.s32 	%fd6, %r17;
	cvt.rzi.s32.f64 	%r18, %fd6;
	cvt.rn.f64.s32 	%fd7, %r16;
	mul.f64 	%fd8, %fd1, %fd7;
	cvt.rn.f64.s32 	%fd9, %r18;
	mul.f64 	%fd10, %fd2, %fd9;
	sub.f64 	%fd11, %fd8, %fd10;
	mul.f64 	%fd12, %fd2, %fd7;
	fma.rn.f64 	%fd13, %fd1, %fd9, %fd12;
	cvt.rn.f64.u32 	%fd14, %r4;
	cvt.rn.f64.u32 	%fd15, %r3;
	mul.f64 	%fd16, %fd14, %fd14;
	fma.rn.f64 	%fd17, %fd15, %fd15, %fd16;
	sqrt.rn.f64 	%fd18, %fd17;
	min.u32 	%r19, %r4, %r3;
	cvt.rn.f64.u32 	%fd19, %r19;
	div.rn.f64 	%fd20, %fd19, %fd18;
	mul.f64 	%fd21, %fd20, %fd11;
	mul.f64 	%fd22, %fd20, %fd13;
	cvt.rzi.s32.f64 	%r20, %fd21;
	add.s32 	%r21, %r20, %r14;
	cvt.rzi.s32.f64 	%r22, %fd22;
	sub.s32 	%r23, %r15, %r22;
	mul.lo.s32 	%r24, %r23, %r5;
	mad.lo.s32 	%r25, %r21, 3, %r24;
	cvt.u64.u32 	%rd5, %r13;
	add.s64 	%rd6, %rd3, %rd5;
	ld.global.u8 	%rs1, [%rd6];
	cvt.u64.u32 	%rd7, %r25;
	add.s64 	%rd8, %rd4, %rd7;
	st.global.u8 	[%rd8], %rs1;
	add.s32 	%r26, %r13, 1;
	cvt.u64.u32 	%rd9, %r26;
	add.s64 	%rd10, %rd3, %rd9;
	ld.global.u8 	%rs2, [%rd10];
	add.s32 	%r27, %r25, 1;
	cvt.u64.u32 	%rd11, %r27;
	add.s64 	%rd12, %rd4, %rd11;
	st.global.u8 	[%rd12], %rs2;
	add.s32 	%r28, %r13, 2;
	cvt.u64.u32 	%rd13, %r28;
	add.s64 	%rd14, %rd3, %rd13;
	ld.global.u8 	%rs3, [%rd14];
	add.s32 	%r29, %r25, 2;
	cvt.u64.u32 	%rd15, %r29;
	add.s64 	%rd16, %rd4, %rd15;
	st.global.u8 	[%rd16], %rs3;
$L__BB0_2:
	ret;

}


// ===== COMPILED SASS (sm_100) =====

	.target	sm_100

	.elftype	@"ET_EXEC"


//--------------------- .note.nv.tkinfo           --------------------------
	.section	.note.nv.tkinfo,"",@"SHT_NOTE"
	.sectionflags	@"SHF_NOTE_NV_TKINFO"
	.tkinfo
        /*0018*/ 	.word	0x00000002
        /*0030*/ 	.string	""
        /*0030*/ 	.string	"ptxas"
        /*0030*/ 	.string	"Cuda compilation tools, release 13.0, V13.0.88"
        /*0030*/ 	.string	"Build cuda_13.0.r13.0/compiler.36424714_0"
        /*0030*/ 	.string	"-arch sm_100 -m 64 "



//--------------------- .note.nv.cuinfo           --------------------------
	.section	.note.nv.cuinfo,"",@"SHT_NOTE"
	.sectionflags	@"SHF_NOTE_NV_CUINFO"
        /*0018*/ 	.short	0x0002
        /*001a*/ 	.short	0x0064
        /*001c*/ 	.short	0x0082
	.zero		2


//--------------------- .nv.info                  --------------------------
	.section	.nv.info,"",@"SHT_CUDA_INFO"
	.align	4


	//----- nvinfo : EIATTR_REGCOUNT
	.align		4
        /*0000*/ 	.byte	0x04, 0x2f
        /*0002*/ 	.short	(.L_1 - .L_0)
	.align		4
.L_0:
        /*0004*/ 	.word	index@(_Z8imrotatePhS_jjjjdd)
        /*0008*/ 	.word	0x0000001c


	//----- nvinfo : EIATTR_FRAME_SIZE
	.align		4
.L_1:
        /*000c*/ 	.byte	0x04, 0x11
        /*000e*/ 	.short	(.L_3 - .L_2)
	.align		4
.L_2:
        /*0010*/ 	.word	index@($__internal_1_$__cuda_sm20_dsqrt_rn_f64_mediumpath_v1)
        /*0014*/ 	.word	0x00000000


	//----- nvinfo : EIATTR_FRAME_SIZE
	.align		4
.L_3:
        /*0018*/ 	.byte	0x04, 0x11
        /*001a*/ 	.short	(.L_5 - .L_4)
	.align		4
.L_4:
        /*001c*/ 	.word	index@($__internal_0_$__cuda_sm20_div_rn_f64_full)
        /*0020*/ 	.word	0x00000000


	//----- nvinfo : EIATTR_FRAME_SIZE
	.align		4
.L_5:
        /*0024*/ 	.byte	0x04, 0x11
        /*0026*/ 	.short	(.L_7 - .L_6)
	.align		4
.L_6:
        /*0028*/ 	.word	index@(_Z8imrotatePhS_jjjjdd)
        /*002c*/ 	.word	0x00000000


	//----- nvinfo : EIATTR_MIN_STACK_SIZE
	.align		4
.L_7:
        /*0030*/ 	.byte	0x04, 0x12
        /*0032*/ 	.short	(.L_9 - .L_8)
	.align		4
.L_8:
        /*0034*/ 	.word	index@(_Z8imrotatePhS_jjjjdd)
        /*0038*/ 	.word	0x00000000
.L_9:


//--------------------- .nv.compat                --------------------------
	.section	.nv.compat,"",@"SHT_CUDA_COMPAT_INFO"
	.align	4
        /*0000*/ 	.byte	0x02, 0x09, 0x00, 0x00, 0x02, 0x02, 0x01, 0x00, 0x02, 0x05, 0x05, 0x00, 0x03, 0x07, 0x01, 0x01
        /*0010*/ 	.byte	0x02, 0x03, 0x00, 0x00, 0x02, 0x06, 0x01, 0x00, 0x04, 0x0b, 0x08, 0x00, 0x01, 0x00, 0x00, 0x00
        /*0020*/ 	.byte	0x00, 0x00, 0x00, 0x00


//--------------------- .nv.info._Z8imrotatePhS_jjjjdd --------------------------
	.section	.nv.info._Z8imrotatePhS_jjjjdd,"",@"SHT_CUDA_INFO"
	.sectionflags	@""
	.align	4


	//----- nvinfo : EIATTR_CUDA_API_VERSION
	.align		4
        /*0000*/ 	.byte	0x04, 0x37
        /*0002*/ 	.short	(.L_11 - .L_10)
.L_10:
        /*0004*/ 	.word	0x00000082


	//----- nvinfo : EIATTR_KPARAM_INFO
	.align		4
.L_11:
        /*0008*/ 	.byte	0x04, 0x17
        /*000a*/ 	.short	(.L_13 - .L_12)
.L_12:
        /*000c*/ 	.word	0x00000000
        /*0010*/ 	.short	0x0007
        /*0012*/ 	.short	0x0028
        /*0014*/ 	.byte	0x00, 0xf0, 0x21, 0x00


	//----- nvinfo : EIATTR_KPARAM_INFO
	.align		4
.L_13:
        /*0018*/ 	.byte	0x04, 0x17
        /*001a*/ 	.short	(.L_15 - .L_14)
.L_14:
        /*001c*/ 	.word	0x00000000
        /*0020*/ 	.short	0x0006
        /*0022*/ 	.short	0x0020
        /*0024*/ 	.byte	0x00, 0xf0, 0x21, 0x00


	//----- nvinfo : EIATTR_KPARAM_INFO
	.align		4
.L_15:
        /*0028*/ 	.byte	0x04, 0x17
        /*002a*/ 	.short	(.L_17 - .L_16)
.L_16:
        /*002c*/ 	.word	0x00000000
        /*0030*/ 	.short	0x0005
        /*0032*/ 	.short	0x001c
        /*0034*/ 	.byte	0x00, 0xf0, 0x11, 0x00


	//----- nvinfo : EIATTR_KPARAM_INFO
	.align		4
.L_17:
        /*0038*/ 	.byte	0x04, 0x17
        /*003a*/ 	.short	(.L_19 - .L_18)
.L_18:
        /*003c*/ 	.word	0x00000000
        /*0040*/ 	.short	0x0004
        /*0042*/ 	.short	0x0018
        /*0044*/ 	.byte	0x00, 0xf0, 0x11, 0x00


	//----- nvinfo : EIATTR_KPARAM_INFO
	.align		4
.L_19:
        /*0048*/ 	.byte	0x04, 0x17
        /*004a*/ 	.short	(.L_21 - .L_20)
.L_20:
        /*004c*/ 	.word	0x00000000
        /*0050*/ 	.short	0x0003
        /*0052*/ 	.short	0x0014
        /*0054*/ 	.byte	0x00, 0xf0, 0x11, 0x00


	//----- nvinfo : EIATTR_KPARAM_INFO
	.align		4
.L_21:
        /*0058*/ 	.byte	0x04, 0x17
        /*005a*/ 	.short	(.L_23 - .L_22)
.L_22:
        /*005c*/ 	.word	0x00000000
        /*0060*/ 	.short	0x0002
        /*0062*/ 	.short	0x0010
        /*0064*/ 	.byte	0x00, 0xf0, 0x11, 0x00


	//----- nvinfo : EIATTR_KPARAM_INFO
	.align		4
.L_23:
        /*0068*/ 	.byte	0x04, 0x17
        /*006a*/ 	.short	(.L_25 - .L_24)
.L_24:
        /*006c*/ 	.word	0x00000000
        /*0070*/ 	.short	0x0001
        /*0072*/ 	.short	0x0008
        /*0074*/ 	.byte	0x00, 0xf5, 0x21, 0x00


	//----- nvinfo : EIATTR_KPARAM_INFO
	.align		4
.L_25:
        /*0078*/ 	.byte	0x04, 0x17
        /*007a*/ 	.short	(.L_27 - .L_26)
.L_26:
        /*007c*/ 	.word	0x00000000
        /*0080*/ 	.short	0x0000
        /*0082*/ 	.short	0x0000
        /*0084*/ 	.byte	0x00, 0xf5, 0x21, 0x00


	//----- nvinfo : EIATTR_SPARSE_MMA_MASK
	.align		4
.L_27:
        /*0088*/ 	.byte	0x03, 0x50
        /*008a*/ 	.short	0x0000


	//----- nvinfo : EIATTR_MAXREG_COUNT
	.align		4
        /*008c*/ 	.byte	0x03, 0x1b
        /*008e*/ 	.short	0x00ff


	//----- nvinfo : EIATTR_MERCURY_ISA_VERSION
	.align		4
        /*0090*/ 	.byte	0x03, 0x5f
        /*0092*/ 	.short	0x0101


	//----- nvinfo : EIATTR_VRC_CTA_INIT_COUNT
	.align		4
        /*0094*/ 	.byte	0x02, 0x4a
	.zero		1
	.zero		1


	//----- nvinfo : EIATTR_EXIT_INSTR_OFFSETS
	.align		4
        /*0098*/ 	.byte	0x04, 0x1c
        /*009a*/ 	.short	(.L_29 - .L_28)


	//   ....[0]....
.L_28:
        /*009c*/ 	.word	0x000001c0


	//   ....[1]....
        /*00a0*/ 	.word	0x00000800


	//----- nvinfo : EIATTR_CRS_STACK_SIZE
	.align		4
.L_29:
        /*00a4*/ 	.byte	0x04, 0x1e
        /*00a6*/ 	.short	(.L_31 - .L_30)
.L_30:
        /*00a8*/ 	.word	0x00000000


	//----- nvinfo : EIATTR_CBANK_PARAM_SIZE
	.align		4
.L_31:
        /*00ac*/ 	.byte	0x03, 0x19
        /*00ae*/ 	.short	0x0030


	//----- nvinfo : EIATTR_PARAM_CBANK
	.align		4
        /*00b0*/ 	.byte	0x04, 0x0a
        /*00b2*/ 	.short	(.L_33 - .L_32)
	.align		4
.L_32:
        /*00b4*/ 	.word	index@(.nv.constant0._Z8imrotatePhS_jjjjdd)
        /*00b8*/ 	.short	0x0380
        /*00ba*/ 	.short	0x0030


	//----- nvinfo : EIATTR_SW_WAR
	.align		4
.L_33:
        /*00bc*/ 	.byte	0x04, 0x36
        /*00be*/ 	.short	(.L_35 - .L_34)
.L_34:
        /*00c0*/ 	.word	0x00000008
.L_35:


//--------------------- .nv.callgraph             --------------------------
	.section	.nv.callgraph,"",@"SHT_CUDA_CALLGRAPH"
	.align	4
	.sectionentsize	8
	.align		4
        /*0000*/ 	.word	0x00000000
	.align		4
        /*0004*/ 	.word	0xffffffff
	.align		4
        /*0008*/ 	.word	0x00000000
	.align		4
        /*000c*/ 	.word	0xfffffffe
	.align		4
        /*0010*/ 	.word	0x00000000
	.align		4
        /*0014*/ 	.word	0xfffffffd
	.align		4
        /*0018*/ 	.word	0x00000000
	.align		4
        /*001c*/ 	.word	0xfffffffc


//--------------------- .text._Z8imrotatePhS_jjjjdd --------------------------
	.section	.text._Z8imrotatePhS_jjjjdd,"ax",@progbits
	.align	128
        .global         _Z8imrotatePhS_jjjjdd
        .type           _Z8imrotatePhS_jjjjdd,@function
        .size           _Z8imrotatePhS_jjjjdd,(.L_x_12 - _Z8imrotatePhS_jjjjdd)
        .other          _Z8imrotatePhS_jjjjdd,@"STO_CUDA_ENTRY STV_DEFAULT"
_Z8imrotatePhS_jjjjdd:
.text._Z8imrotatePhS_jjjjdd:
[----:B------:R-:W-:Y:S08]  /*0000*/  LDC R1, c[0x0][0x37c] ;  /* 0x0000df00ff017b82 */ /* 0x000ff00000000800 */
[----:B------:R-:W0:Y:S01]  /*0010*/  LDC R5, c[0x0][0x398] ;  /* 0x0000e600ff057b82 */ /* 0x000e220000000800 */
[----:B------:R-:W1:Y:S01]  /*0020*/  LDCU UR5, c[0x0][0x360] ;  /* 0x00006c00ff0577ac */ /* 0x000e620008000800 */
[----:B------:R-:W2:Y:S06]  /*0030*/  LDCU UR4, c[0x0][0x394] ;  /* 0x00007280ff0477ac */ /* 0x000eac0008000800 */
[----:B------:R-:W3:Y:S01]  /*0040*/  S2UR UR6, SR_CTAID.X ;  /* 0x00000000000679c3 */ /* 0x000ee20000002500 */
[----:B0-----:R-:W0:Y:S01]  /*0050*/  I2F.U32.RP R0, R5 ;  /* 0x0000000500007306 */ /* 0x001e220000209000 */
[----:B------:R-:W-:-:S07]  /*0060*/  ISETP.NE.U32.AND P2, PT, R5, RZ, PT ;  /* 0x000000ff0500720c */ /* 0x000fce0003f45070 */
[----:B0-----:R-:W0:Y:S02]  /*0070*/  MUFU.RCP R0, R0 ;  /* 0x0000000000007308 */ /* 0x001e240000001000 */
[----:B0-----:R-:W-:-:S06]  /*0080*/  VIADD R2, R0, 0xffffffe ;  /* 0x0ffffffe00027836 */ /* 0x001fcc0000000000 */
[----:B------:R0:W4:Y:S02]  /*0090*/  F2I.FTZ.U32.TRUNC.NTZ R3, R2 ;  /* 0x0000000200037305 */ /* 0x000124000021f000 */
[----:B0-----:R-:W-:Y:S02]  /*00a0*/  IMAD.MOV.U32 R2, RZ, RZ, RZ ;  /* 0x000000ffff027224 */ /* 0x001fe400078e00ff */
[----:B----4-:R-:W-:-:S04]  /*00b0*/  IMAD.MOV R4, RZ, RZ, -R3 ;  /* 0x000000ffff047224 */ /* 0x010fc800078e0a03 */
[----:B------:R-:W-:-:S04]  /*00c0*/  IMAD R7, R4, R5, RZ ;  /* 0x0000000504077224 */ /* 0x000fc800078e02ff */
[----:B------:R-:W-:-:S06]  /*00d0*/  IMAD.HI.U32 R3, R3, R7, R2 ;  /* 0x0000000703037227 */ /* 0x000fcc00078e0002 */
[----:B---3--:R-:W-:Y:S02]  /*00e0*/  IMAD.HI.U32 R16, R3, UR6, RZ ;  /* 0x0000000603107c27 */ /* 0x008fe4000f8e00ff */
[----:B------:R-:W1:Y:S02]  /*00f0*/  S2R R3, SR_TID.X ;  /* 0x0000000000037919 */ /* 0x000e640000002100 */
[----:B------:R-:W-:-:S04]  /*0100*/  IMAD.MOV R4, RZ, RZ, -R16 ;  /* 0x000000ffff047224 */ /* 0x000fc800078e0a10 */
[----:B------:R-:W-:-:S05]  /*0110*/  IMAD R0, R5, R4, UR6 ;  /* 0x0000000605007e24 */ /* 0x000fca000f8e0204 */
[----:B------:R-:W-:-:S13]  /*0120*/  ISETP.GE.U32.AND P0, PT, R0, R5, PT ;  /* 0x000000050000720c */ /* 0x000fda0003f06070 */
[----:B------:R-:W-:Y:S02]  /*0130*/  @P0 IMAD.IADD R0, R0, 0x1, -R5 ;  /* 0x0000000100000824 */ /* 0x000fe400078e0a05 */
[----:B------:R-:W-:-:S03]  /*0140*/  @P0 VIADD R16, R16, 0x1 ;  /* 0x0000000110100836 */ /* 0x000fc60000000000 */
[----:B------:R-:W-:-:S13]  /*0150*/  ISETP.GE.U32.AND P1, PT, R0, R5, PT ;  /* 0x000000050000720c */ /* 0x000fda0003f26070 */
[----:B------:R-:W-:Y:S01]  /*0160*/  @P1 VIADD R16, R16, 0x1 ;  /* 0x0000000110101836 */ /* 0x000fe20000000000 */
[----:B------:R-:W-:-:S05]  /*0170*/  @!P2 LOP3.LUT R16, RZ, R5, RZ, 0x33, !PT ;  /* 0x00000005ff10a212 */ /* 0x000fca00078e33ff */
[----:B------:R-:W-:-:S04]  /*0180*/  IMAD.MOV R0, RZ, RZ, -R16 ;  /* 0x000000ffff007224 */ /* 0x000fc800078e0a10 */
[----:B------:R-:W-:-:S04]  /*0190*/  IMAD R0, R5, R0, UR6 ;  /* 0x0000000605007e24 */ /* 0x000fc8000f8e0200 */
[----:B-1----:R-:W-:-:S05]  /*01a0*/  IMAD R0, R0, UR5, R3 ;  /* 0x0000000500007c24 */ /* 0x002fca000f8e0203 */
[----:B--2---:R-:W-:-:S13]  /*01b0*/  ISETP.GE.U32.AND P0, PT, R0, UR4, PT ;  /* 0x0000000400007c0c */ /* 0x004fda000bf06070 */
[----:B------:R-:W-:Y:S05]  /*01c0*/  @P0 EXIT ;  /* 0x000000000000094d */ /* 0x000fea0003800000 */
[----:B------:R-:W0:Y:S01]  /*01d0*/  LDCU UR5, c[0x0][0x390] ;  /* 0x00007200ff0577ac */ /* 0x000e220008000800 */
[----:B------:R-:W1:Y:S01]  /*01e0*/  I2F.F64.U32 R2, UR4 ;  /* 0x0000000400027d12 */ /* 0x000e620008201800 */
[----:B------:R-:W-:Y:S01]  /*01f0*/  MOV R14, 0x0 ;  /* 0x00000000000e7802 */ /* 0x000fe20000000f00 */
[----:B------:R-:W-:Y:S01]  /*0200*/  IMAD.MOV.U32 R15, RZ, RZ, 0x3fd80000 ;  /* 0x3fd80000ff0f7424 */ /* 0x000fe200078e00ff */
[----:B------:R-:W-:Y:S01]  /*0210*/  USHF.R.U32.HI UR4, URZ, 0x1, UR4 ;  /* 0x00000001ff047899 */ /* 0x000fe20008011604 */
[----:B------:R-:W2:Y:S04]  /*0220*/  LDCU.128 UR8, c[0x0][0x3a0] ;  /* 0x00007400ff0877ac */ /* 0x000ea80008000c00 */
[----:B------:R-:W-:Y:S01]  /*0230*/  I2F.F64 R4, R0 ;  /* 0x0000000000047312 */ /* 0x000fe20000201c00 */
[----:B------:R-:W3:Y:S01]  /*0240*/  LDCU UR6, c[0x0][0x39c] ;  /* 0x00007380ff0677ac */ /* 0x000ee20008000800 */
[----:B-1----:R-:W-:-:S06]  /*0250*/  DMUL R2, R2, R2 ;  /* 0x0000000202027228 */ /* 0x002fcc0000000000 */
[----:B------:R-:W1:Y:S08]  /*0260*/  I2F.F64.U32 R6, UR4 ;  /* 0x0000000400067d12 */ /* 0x000e700008201800 */
[----:B0-----:R-:W0:Y:S01]  /*0270*/  I2F.F64.U32 R8, UR5 ;  /* 0x0000000500087d12 */ /* 0x001e220008201800 */
[----:B------:R-:W-:-:S06]  /*0280*/  USHF.R.U32.HI UR5, URZ, 0x1, UR5 ;  /* 0x00000001ff057899 */ /* 0x000fcc0008011605 */
[----:B------:R-:W-:Y:S01]  /*0290*/  IADD3 R10, PT, PT, -R16, UR5, RZ ;  /* 0x00000005100a7c10 */ /* 0x000fe2000fffe1ff */
[----:B-1----:R-:W-:-:S05]  /*02a0*/  DADD R4, R4, -R6 ;  /* 0x0000000004047229 */ /* 0x002fca0000000806 */
[----:B------:R-:W1:Y:S01]  /*02b0*/  I2F.F64 R10, R10 ;  /* 0x0000000a000a7312 */ /* 0x000e620000201c00 */
[----:B0-----:R-:W-:-:S07]  /*02c0*/  DFMA R8, R8, R8, R2 ;  /* 0x000000080808722b */ /* 0x001fce0000000002 */
[----:B------:R-:W0:Y:S03]  /*02d0*/  MUFU.RSQ64H R3, R9 ;  /* 0x0000000900037308 */ /* 0x000e260000001c00 */
[----:B------:R-:W-:-:S05]  /*02e0*/  VIADD R2, R9, 0xfcb00000 ;  /* 0xfcb0000009027836 */ /* 0x000fca0000000000 */
[----:B-1----:R-:W1:Y:S01]  /*02f0*/  F2I.F64.TRUNC R18, R10 ;  /* 0x0000000a00127311 */ /* 0x002e62000030d100 */
[----:B------:R-:W-:-:S07]  /*0300*/  ISETP.GE.U32.AND P0, PT, R2, 0x7ca00000, PT ;  /* 0x7ca000000200780c */ /* 0x000fce0003f06070 */
[----:B------:R-:W4:Y:S01]  /*0310*/  F2I.F64.TRUNC R17, R4 ;  /* 0x0000000400117311 */ /* 0x000f22000030d100 */
[----:B0-----:R-:W-:-:S07]  /*0320*/  DMUL R6, R2, R2 ;  /* 0x0000000202067228 */ /* 0x001fce0000000000 */
[----:B-1----:R-:W2:Y:S01]  /*0330*/  I2F.F64 R18, R18 ;  /* 0x0000001200127312 */ /* 0x002ea20000201c00 */
[----:B------:R-:W-:-:S07]  /*0340*/  DFMA R12, R8, -R6, 1 ;  /* 0x3ff00000080c742b */ /* 0x000fce0000000806 */
[----:B----4-:R-:W0:Y:S01]  /*0350*/  I2F.F64 R6, R17 ;  /* 0x0000001100067312 */ /* 0x010e220000201c00 */
[----:B------:R-:W-:Y:S02]  /*0360*/  DFMA R14, R12, R14, 0.5 ;  /* 0x3fe000000c0e742b */ /* 0x000fe4000000000e */
[----:B------:R-:W-:Y:S02]  /*0370*/  DMUL R12, R2, R12 ;  /* 0x0000000c020c7228 */ /* 0x000fe40000000000 */
[----:B--2---:R-:W-:-:S06]  /*0380*/  DMUL R20, R18, UR10 ;  /* 0x0000000a12147c28 */ /* 0x004fcc0008000000 */
[----:B------:R-:W-:Y:S02]  /*0390*/  DFMA R14, R14, R12, R2 ;  /* 0x0000000c0e0e722b */ /* 0x000fe40000000002 */
[C---:B0-----:R-:W-:Y:S02]  /*03a0*/  DMUL R4, R6.reuse, UR10 ;  /* 0x0000000a06047c28 */ /* 0x041fe40008000000 */
[----:B------:R-:W-:-:S04]  /*03b0*/  DFMA R6, R6, UR8, -R20 ;  /* 0x0000000806067c2b */ /* 0x000fc80008000814 */
[----:B------:R-:W-:Y:S01]  /*03c0*/  DMUL R12, R8, R14 ;  /* 0x0000000e080c7228 */ /* 0x000fe20000000000 */
[----:B---3--:R-:W-:Y:S02]  /*03d0*/  IMAD R21, R16, UR6, RZ ;  /* 0x0000000610157c24 */ /* 0x008fe4000f8e02ff */
[----:B------:R-:W-:Y:S01]  /*03e0*/  VIADD R17, R15, 0xfff00000 ;  /* 0xfff000000f117836 */ /* 0x000fe20000000000 */
[----:B------:R-:W-:Y:S01]  /*03f0*/  DFMA R4, R18, UR8, R4 ;  /* 0x0000000812047c2b */ /* 0x000fe20008000004 */
[----:B------:R-:W-:Y:S02]  /*0400*/  IMAD.MOV.U32 R16, RZ, RZ, R14 ;  /* 0x000000ffff107224 */ /* 0x000fe400078e000e */
[----:B------:R-:W-:Y:S01]  /*0410*/  IMAD R0, R0, 0x3, R21 ;  /* 0x0000000300007824 */ /* 0x000fe200078e0215 */
[----:B------:R-:W-:-:S08]  /*0420*/  DFMA R10, R12, -R12, R8 ;  /* 0x8000000c0c0a722b */ /* 0x000fd00000000008 */
[----:B------:R-:W-:Y:S01]  /*0430*/  DFMA R18, R10, R16, R12 ;  /* 0x000000100a12722b */ /* 0x000fe2000000000c */
[----:B------:R-:W-:Y:S10]  /*0440*/  @!P0 BRA `(.L_x_0) ;  /* 0x0000000000108947 */ /* 0x000ff40003800000 */
[----:B------:R-:W-:-:S07]  /*0450*/  MOV R18, 0x470 ;  /* 0x0000047000127802 */ /* 0x000fce0000000f00 */
[----:B------:R-:W-:Y:S05]  /*0460*/  CALL.REL.NOINC `($__internal_1_$__cuda_sm20_dsqrt_rn_f64_mediumpath_v1) ;  /* 0x0000000800587944 */ /* 0x000fea0003c00000 */
[----:B------:R-:W-:Y:S02]  /*0470*/  IMAD.MOV.U32 R18, RZ, RZ, R2 ;  /* 0x000000ffff127224 */ /* 0x000fe400078e0002 */
[----:B------:R-:W-:-:S07]  /*0480*/  IMAD.MOV.U32 R19, RZ, RZ, R3 ;  /* 0x000000ffff137224 */ /* 0x000fce00078e0003 */
.L_x_0:
[----:B------:R-:W0:Y:S01]  /*0490*/  MUFU.RCP64H R3, R19 ;  /* 0x0000001300037308 */ /* 0x000e220000001800 */
[----:B------:R-:W1:Y:S01]  /*04a0*/  LDCU.64 UR6, c[0x0][0x390] ;  /* 0x00007200ff0677ac */ /* 0x000e620008000a00 */
[----:B------:R-:W-:-:S06]  /*04b0*/  IMAD.MOV.U32 R2, RZ, RZ, 0x1 ;  /* 0x00000001ff027424 */ /* 0x000fcc00078e00ff */
[----:B0-----:R-:W-:Y:S01]  /*04c0*/  DFMA R8, R2, -R18, 1 ;  /* 0x3ff000000208742b */ /* 0x001fe20000000812 */
[----:B-1----:R-:W-:-:S04]  /*04d0*/  UISETP.LT.U32.AND UP0, UPT, UR7, UR6, UPT ;  /* 0x000000060700728c */ /* 0x002fc8000bf01070 */
[----:B------:R-:W-:-:S03]  /*04e0*/  USEL UR6, UR7, UR6, UP0 ;  /* 0x0000000607067287 */ /* 0x000fc60008000000 */
[----:B------:R-:W-:-:S06]  /*04f0*/  DFMA R8, R8, R8, R8 ;  /* 0x000000080808722b */ /* 0x000fcc0000000008 */
[----:B------:R-:W0:Y:S02]  /*0500*/  I2F.F64.U32 R12, UR6 ;  /* 0x00000006000c7d12 */ /* 0x000e240008201800 */
[----:B------:R-:W-:Y:S01]  /*0510*/  DFMA R8, R2, R8, R2 ;  /* 0x000000080208722b */ /* 0x000fe20000000002 */
[----:B------:R-:W1:Y:S07]  /*0520*/  LDCU.64 UR6, c[0x0][0x358] ;  /* 0x00006b00ff0677ac */ /* 0x000e6e0008000a00 */
[----:B------:R-:W-:Y:S01]  /*0530*/  DFMA R2, R8, -R18, 1 ;  /* 0x3ff000000802742b */ /* 0x000fe20000000812 */
[----:B0-----:R-:W-:-:S07]  /*0540*/  FSETP.GEU.AND P1, PT, |R13|, 6.5827683646048100446e-37, PT ;  /* 0x036000000d00780b */ /* 0x001fce0003f2e200 */
[----:B------:R-:W-:-:S08]  /*0550*/  DFMA R2, R8, R2, R8 ;  /* 0x000000020802722b */ /* 0x000fd00000000008 */
[----:B------:R-:W-:-:S08]  /*0560*/  DMUL R8, R12, R2 ;  /* 0x000000020c087228 */ /* 0x000fd00000000000 */
[----:B------:R-:W-:-:S08]  /*0570*/  DFMA R10, R8, -R18, R12 ;  /* 0x80000012080a722b */ /* 0x000fd0000000000c */
[----:B------:R-:W-:-:S10]  /*0580*/  DFMA R2, R2, R10, R8 ;  /* 0x0000000a0202722b */ /* 0x000fd40000000008 */
[----:B------:R-:W-:-:S05]  /*0590*/  FFMA R8, RZ, R19, R3 ;  /* 0x00000013ff087223 */ /* 0x000fca0000000003 */
[----:B------:R-:W-:-:S13]  /*05a0*/  FSETP.GT.AND P0, PT, |R8|, 1.469367938527859385e-39, PT ;  /* 0x001000000800780b */ /* 0x000fda0003f04200 */
[----:B-1----:R-:W-:Y:S05]  /*05b0*/  @P0 BRA P1, `(.L_x_1) ;  /* 0x0000000000100947 */ /* 0x002fea0000800000 */
[----:B------:R-:W-:Y:S01]  /*05c0*/  IMAD.MOV.U32 R2, RZ, RZ, R18 ;  /* 0x000000ffff027224 */ /* 0x000fe200078e0012 */
[----:B------:R-:W-:Y:S02]  /*05d0*/  MOV R3, R19 ;  /* 0x0000001300037202 */ /* 0x000fe40000000f00 */
[----:B------:R-:W-:-:S07]  /*05e0*/  MOV R14, 0x600 ;  /* 0x00000600000e7802 */ /* 0x000fce0000000f00 */
[----:B------:R-:W-:Y:S05]  /*05f0*/  CALL.REL.NOINC `($__internal_0_$__cuda_sm20_div_rn_f64_full) ;  /* 0x0000000000847944 */ /* 0x000fea0003c00000 */
.L_x_1:
[----:B------:R-:W0:Y:S01]  /*0600*/  LDCU.128 UR8, c[0x0][0x380] ;  /* 0x00007000ff0877ac */ /* 0x000e220008000c00 */
[-C--:B------:R-:W-:Y:S02]  /*0610*/  DMUL R4, R4, R2.reuse ;  /* 0x0000000204047228 */ /* 0x080fe40000000000 */
[----:B------:R-:W-:Y:S01]  /*0620*/  DMUL R6, R6, R2 ;  /* 0x0000000206067228 */ /* 0x000fe20000000000 */
[----:B------:R-:W1:Y:S01]  /*0630*/  LDCU UR12, c[0x0][0x39c] ;  /* 0x00007380ff0c77ac */ /* 0x000e620008000800 */
[----:B0-----:R-:W-:-:S05]  /*0640*/  IADD3 R8, P0, PT, R0, UR10, RZ ;  /* 0x0000000a00087c10 */ /* 0x001fca000ff1e0ff */
[----:B------:R-:W-:-:S05]  /*0650*/  IMAD.X R9, RZ, RZ, UR11, P0 ;  /* 0x0000000bff097e24 */ /* 0x000fca00080e06ff */
[----:B------:R0:W2:Y:S01]  /*0660*/  LDG.E.U8 R11, desc[UR6][R8.64] ;  /* 0x00000006080b7981 */ /* 0x0000a2000c1e1100 */
[----:B------:R-:W3:Y:S01]  /*0670*/  F2I.F64.TRUNC R4, R4 ;  /* 0x0000000400047311 */ /* 0x000ee2000030d100 */
[----:B------:R-:W-:-:S07]  /*0680*/  VIADD R12, R0, 0x1 ;  /* 0x00000001000c7836 */ /* 0x000fce0000000000 */
[----:B------:R-:W4:Y:S01]  /*0690*/  F2I.F64.TRUNC R6, R6 ;  /* 0x0000000600067311 */ /* 0x000f22000030d100 */
[----:B0-----:R-:W-:-:S05]  /*06a0*/  IADD3 R8, P1, PT, R12, UR10, RZ ;  /* 0x0000000a0c087c10 */ /* 0x001fca000ff3e0ff */
[----:B------:R-:W-:Y:S01]  /*06b0*/  IMAD.X R9, RZ, RZ, UR11, P1 ;  /* 0x0000000bff097e24 */ /* 0x000fe200088e06ff */
[----:B---3--:R-:W-:-:S05]  /*06c0*/  IADD3 R3, PT, PT, -R4, UR5, RZ ;  /* 0x0000000504037c10 */ /* 0x008fca000fffe1ff */
[----:B-1----:R-:W-:Y:S02]  /*06d0*/  IMAD R3, R3, UR12, RZ ;  /* 0x0000000c03037c24 */ /* 0x002fe4000f8e02ff */
[----:B----4-:R-:W-:-:S04]  /*06e0*/  VIADD R2, R6, UR4 ;  /* 0x0000000406027c36 */ /* 0x010fc80008000000 */
[----:B------:R-:W-:-:S05]  /*06f0*/  IMAD R10, R2, 0x3, R3 ;  /* 0x00000003020a7824 */ /* 0x000fca00078e0203 */
[----:B------:R-:W-:-:S05]  /*0700*/  IADD3 R2, P0, PT, R10, UR8, RZ ;  /* 0x000000080a027c10 */ /* 0x000fca000ff1e0ff */
[----:B------:R-:W-:-:S05]  /*0710*/  IMAD.X R3, RZ, RZ, UR9, P0 ;  /* 0x00000009ff037e24 */ /* 0x000fca00080e06ff */
[----:B--2---:R0:W-:Y:S04]  /*0720*/  STG.E.U8 desc[UR6][R2.64], R11 ;  /* 0x0000000b02007986 */ /* 0x0041e8000c101106 */
[----:B------:R-:W2:Y:S01]  /*0730*/  LDG.E.U8 R9, desc[UR6][R8.64] ;  /* 0x0000000608097981 */ /* 0x000ea2000c1e1100 */
[----:B------:R-:W-:Y:S02]  /*0740*/  VIADD R4, R10, 0x1 ;  /* 0x000000010a047836 */ /* 0x000fe40000000000 */
[----:B------:R-:W-:-:S03]  /*0750*/  VIADD R0, R0, 0x2 ;  /* 0x0000000200007836 */ /* 0x000fc60000000000 */
[----:B------:R-:W-:Y:S02]  /*0760*/  IADD3 R4, P0, PT, R4, UR8, RZ ;  /* 0x0000000804047c10 */ /* 0x000fe4000ff1e0ff */
[----:B------:R-:W-:-:S03]  /*0770*/  IADD3 R6, P1, PT, R0, UR10, RZ ;  /* 0x0000000a00067c10 */ /* 0x000fc6000ff3e0ff */
[----:B------:R-:W-:Y:S01]  /*0780*/  IMAD.X R5, RZ, RZ, UR9, P0 ;  /* 0x00000009ff057e24 */ /* 0x000fe200080e06ff */
[----:B------:R-:W-:Y:S01]  /*0790*/  IADD3.X R7, PT, PT, RZ, UR11, RZ, P1, !PT ;  /* 0x0000000bff077c10 */ /* 0x000fe20008ffe4ff */
[----:B------:R-:W-:-:S03]  /*07a0*/  VIADD R10, R10, 0x2 ;  /* 0x000000020a0a7836 */ /* 0x000fc60000000000 */
[----:B--2---:R-:W-:Y:S04]  /*07b0*/  STG.E.U8 desc[UR6][R4.64], R9 ;  /* 0x0000000904007986 */ /* 0x004fe8000c101106 */
[----:B------:R-:W2:Y:S01]  /*07c0*/  LDG.E.U8 R7, desc[UR6][R6.64] ;  /* 0x0000000606077981 */ /* 0x000ea2000c1e1100 */
[----:B0-----:R-:W-:-:S05]  /*07d0*/  IADD3 R2, P0, PT, R10, UR8, RZ ;  /* 0x000000080a027c10 */ /* 0x001fca000ff1e0ff */
[----:B------:R-:W-:-:S05]  /*07e0*/  IMAD.X R3, RZ, RZ, UR9, P0 ;  /* 0x00000009ff037e24 */ /* 0x000fca00080e06ff */
[----:B--2---:R-:W-:Y:S01]  /*07f0*/  STG.E.U8 desc[UR6][R2.64], R7 ;  /* 0x0000000702007986 */ /* 0x004fe2000c101106 */
[----:B------:R-:W-:Y:S05]  /*0800*/  EXIT ;  /* 0x000000000000794d */ /* 0x000fea0003800000 */
        .weak           $__internal_0_$__cuda_sm20_div_rn_f64_full
        .type           $__internal_0_$__cuda_sm20_div_rn_f64_full,@function
        .size           $__internal_0_$__cuda_sm20_div_rn_f64_full,($__internal_1_$__cuda_sm20_dsqrt_rn_f64_mediumpath_v1 - $__internal_0_$__cuda_sm20_div_rn_f64_full)
$__internal_0_$__cuda_sm20_div_rn_f64_full:
[C---:B------:R-:W-:Y:S01]  /*0810*/  FSETP.GEU.AND P0, PT, |R3|.reuse, 1.469367938527859385e-39, PT ;  /* 0x001000000300780b */ /* 0x040fe20003f0e200 */
[----:B------:R-:W-:Y:S01]  /*0820*/  IMAD.MOV.U32 R16, RZ, RZ, 0x1 ;  /* 0x00000001ff107424 */ /* 0x000fe200078e00ff */
[C---:B------:R-:W-:Y:S01]  /*0830*/  LOP3.LUT R8, R3.reuse, 0x800fffff, RZ, 0xc0, !PT ;  /* 0x800fffff03087812 */ /* 0x040fe200078ec0ff */
[----:B------:R-:W-:Y:S01]  /*0840*/  IMAD.MOV.U32 R22, RZ, RZ, 0x1ca00000 ;  /* 0x1ca00000ff167424 */ /* 0x000fe200078e00ff */
[----:B------:R-:W-:Y:S02]  /*0850*/  LOP3.LUT R20, R3, 0x7ff00000, RZ, 0xc0, !PT ;  /* 0x7ff0000003147812 */ /* 0x000fe400078ec0ff */
[----:B------:R-:W-:Y:S01]  /*0860*/  LOP3.LUT R9, R8, 0x3ff00000, RZ, 0xfc, !PT ;  /* 0x3ff0000008097812 */ /* 0x000fe200078efcff */
[----:B------:R-:W-:Y:S01]  /*0870*/  IMAD.MOV.U32 R8, RZ, RZ, R2 ;  /* 0x000000ffff087224 */ /* 0x000fe200078e0002 */
[----:B------:R-:W-:-:S04]  /*0880*/  LOP3.LUT R15, R13, 0x7ff00000, RZ, 0xc0, !PT ;  /* 0x7ff000000d0f7812 */ /* 0x000fc800078ec0ff */
[----:B------:R-:W-:Y:S01]  /*0890*/  ISETP.GE.U32.AND P1, PT, R15, R20, PT ;  /* 0x000000140f00720c */ /* 0x000fe20003f26070 */
[----:B------:R-:W-:Y:S01]  /*08a0*/  @!P0 DMUL R8, R2, 8.98846567431157953865e+307 ;  /* 0x7fe0000002088828 */ /* 0x000fe20000000000 */
[----:B------:R-:W-:-:S05]  /*08b0*/  IMAD.MOV.U32 R23, RZ, RZ, R15 ;  /* 0x000000ffff177224 */ /* 0x000fca00078e000f */
[----:B------:R-:W0:Y:S02]  /*08c0*/  MUFU.RCP64H R17, R9 ;  /* 0x0000000900117308 */ /* 0x000e240000001800 */
[----:B0-----:R-:W-:-:S08]  /*08d0*/  DFMA R10, R16, -R8, 1 ;  /* 0x3ff00000100a742b */ /* 0x001fd00000000808 */
[----:B------:R-:W-:-:S08]  /*08e0*/  DFMA R10, R10, R10, R10 ;  /* 0x0000000a0a0a722b */ /* 0x000fd0000000000a */
[----:B------:R-:W-:Y:S01]  /*08f0*/  DFMA R16, R16, R10, R16 ;  /* 0x0000000a1010722b */ /* 0x000fe20000000010 */
[----:B------:R-:W-:Y:S02]  /*0900*/  SEL R11, R22, 0x63400000, !P1 ;  /* 0x63400000160b7807 */ /* 0x000fe40004800000 */
[----:B------:R-:W-:Y:S02]  /*0910*/  FSETP.GEU.AND P1, PT, |R13|, 1.469367938527859385e-39, PT ;  /* 0x001000000d00780b */ /* 0x000fe40003f2e200 */
[----:B------:R-:W-:-:S03]  /*0920*/  LOP3.LUT R11, R11, 0x800fffff, R13, 0xf8, !PT ;  /* 0x800fffff0b0b7812 */ /* 0x000fc600078ef80d */
[----:B------:R-:W-:Y:S01]  /*0930*/  DFMA R18, R16, -R8, 1 ;  /* 0x3ff000001012742b */ /* 0x000fe20000000808 */
[----:B------:R-:W-:-:S07]  /*0940*/  MOV R10, R12 ;  /* 0x0000000c000a7202 */ /* 0x000fce0000000f00 */
[----:B------:R-:W-:Y:S01]  /*0950*/  DFMA R16, R16, R18, R16 ;  /* 0x000000121010722b */ /* 0x000fe20000000010 */
[----:B------:R-:W-:Y:S10]  /*0960*/  @P1 BRA `(.L_x_2) ;  /* 0x0000000000201947 */ /* 0x000ff40003800000 */
[----:B------:R-:W-:-:S04]  /*0970*/  LOP3.LUT R18, R3, 0x7ff00000, RZ, 0xc0, !PT ;  /* 0x7ff0000003127812 */ /* 0x000fc800078ec0ff */
[----:B------:R-:W-:Y:S01]  /*0980*/  ISETP.GE.U32.AND P1, PT, R15, R18, PT ;  /* 0x000000120f00720c */ /* 0x000fe20003f26070 */
[----:B------:R-:W-:-:S03]  /*0990*/  IMAD.MOV.U32 R18, RZ, RZ, RZ ;  /* 0x000000ffff127224 */ /* 0x000fc600078e00ff */
[----:B------:R-:W-:-:S04]  /*09a0*/  SEL R19, R22, 0x63400000, !P1 ;  /* 0x6340000016137807 */ /* 0x000fc80004800000 */
[----:B------:R-:W-:-:S04]  /*09b0*/  LOP3.LUT R19, R19, 0x80000000, R13, 0xf8, !PT ;  /* 0x8000000013137812 */ /* 0x000fc800078ef80d */
[----:B------:R-:W-:-:S06]  /*09c0*/  LOP3.LUT R19, R19, 0x100000, RZ, 0xfc, !PT ;  /* 0x0010000013137812 */ /* 0x000fcc00078efcff */
[----:B------:R-:W-:-:S10]  /*09d0*/  DFMA R10, R10, 2, -R18 ;  /* 0x400000000a0a782b */ /* 0x000fd40000000812 */
[----:B------:R-:W-:-:S07]  /*09e0*/  LOP3.LUT R23, R11, 0x7ff00000, RZ, 0xc0, !PT ;  /* 0x7ff000000b177812 */ /* 0x000fce00078ec0ff */
.L_x_2:
[----:B------:R-:W-:Y:S01]  /*09f0*/  IMAD.MOV.U32 R24, RZ, RZ, R20 ;  /* 0x000000ffff187224 */ /* 0x000fe200078e0014 */
[----:B------:R-:W-:Y:S01]  /*0a00*/  @!P0 LOP3.LUT R24, R9, 0x7ff00000, RZ, 0xc0, !PT ;  /* 0x7ff0000009188812 */ /* 0x000fe200078ec0ff */
[----:B------:R-:W-:Y:S01]  /*0a10*/  VIADD R25, R23, 0xffffffff ;  /* 0xffffffff17197836 */ /* 0x000fe20000000000 */
[----:B------:R-:W-:-:S04]  /*0a20*/  DMUL R18, R16, R10 ;  /* 0x0000000a10127228 */ /* 0x000fc80000000000 */
[----:B------:R-:W-:Y:S01]  /*0a30*/  ISETP.GT.U32.AND P0, PT, R25, 0x7feffffe, PT ;  /* 0x7feffffe1900780c */ /* 0x000fe20003f04070 */
[----:B------:R-:W-:-:S03]  /*0a40*/  VIADD R25, R24, 0xffffffff ;  /* 0xffffffff18197836 */ /* 0x000fc60000000000 */
[----:B------:R-:W-:Y:S02]  /*0a50*/  DFMA R20, R18, -R8, R10 ;  /* 0x800000081214722b */ /* 0x000fe4000000000a */
[----:B------:R-:W-:-:S06]  /*0a60*/  ISETP.GT.U32.OR P0, PT, R25, 0x7feffffe, P0 ;  /* 0x7feffffe1900780c */ /* 0x000fcc0000704470 */
[----:B------:R-:W-:-:S07]  /*0a70*/  DFMA R16, R16, R20, R18 ;  /* 0x000000141010722b */ /* 0x000fce0000000012 */
[----:B------:R-:W-:Y:S05]  /*0a80*/  @P0 BRA `(.L_x_3) ;  /* 0x00000000006c0947 */ /* 0x000fea0003800000 */
[----:B------:R-:W-:Y:S01]  /*0a90*/  LOP3.LUT R18, R3, 0x7ff00000, RZ, 0xc0, !PT ;  /* 0x7ff0000003127812 */ /* 0x000fe200078ec0ff */
[----:B------:R-:W-:-:S03]  /*0aa0*/  IMAD.MOV.U32 R20, RZ, RZ, RZ ;  /* 0x000000ffff147224 */ /* 0x000fc600078e00ff */
[CC--:B------:R-:W-:Y:S02]  /*0ab0*/  VIADDMNMX R12, R15.reuse, -R18.reuse, 0xb9600000, !PT ;  /* 0xb96000000f0c7446 */ /* 0x0c0fe40007800912 */
[----:B------:R-:W-:Y:S02]  /*0ac0*/  ISETP.GE.U32.AND P0, PT, R15, R18, PT ;  /* 0x000000120f00720c */ /* 0x000fe40003f06070 */
[----:B------:R-:W-:Y:S02]  /*0ad0*/  VIMNMX R12, PT, PT, R12, 0x46a00000, PT ;  /* 0x46a000000c0c7848 */ /* 0x000fe40003fe0100 */
[----:B------:R-:W-:-:S05]  /*0ae0*/  SEL R13, R22, 0x63400000, !P0 ;  /* 0x63400000160d7807 */ /* 0x000fca0004000000 */
[----:B------:R-:W-:-:S04]  /*0af0*/  IMAD.IADD R12, R12, 0x1, -R13 ;  /* 0x000000010c0c7824 */ /* 0x000fc800078e0a0d */
[----:B------:R-:W-:-:S06]  /*0b00*/  VIADD R21, R12, 0x7fe00000 ;  /* 0x7fe000000c157836 */ /* 0x000fcc0000000000 */
[----:B------:R-:W-:-:S10]  /*0b10*/  DMUL R18, R16, R20 ;  /* 0x0000001410127228 */ /* 0x000fd40000000000 */
[----:B------:R-:W-:-:S13]  /*0b20*/  FSETP.GTU.AND P0, PT, |R19|, 1.469367938527859385e-39, PT ;  /* 0x001000001300780b */ /* 0x000fda0003f0c200 */
[----:B------:R-:W-:Y:S05]  /*0b30*/  @P0 BRA `(.L_x_4) ;  /* 0x0000000000940947 */ /* 0x000fea0003800000 */
[----:B------:R-:W-:Y:S01]  /*0b40*/  DFMA R8, R16, -R8, R10 ;  /* 0x800000081008722b */ /* 0x000fe2000000000a */
[----:B------:R-:W-:-:S09]  /*0b50*/  MOV R20, RZ ;  /* 0x000000ff00147202 */ /* 0x000fd20000000f00 */
[C---:B------:R-:W-:Y:S02]  /*0b60*/  FSETP.NEU.AND P0, PT, R9.reuse, RZ, PT ;  /* 0x000000ff0900720b */ /* 0x040fe40003f0d000 */
[----:B------:R-:W-:-:S04]  /*0b70*/  LOP3.LUT R11, R9, 0x80000000, R3, 0x48, !PT ;  /* 0x80000000090b7812 */ /* 0x000fc800078e4803 */
[----:B------:R-:W-:-:S07]  /*0b80*/  LOP3.LUT R21, R11, R21, RZ, 0xfc, !PT ;  /* 0x000000150b157212 */ /* 0x000fce00078efcff */
[----:B------:R-:W-:Y:S05]  /*0b90*/  @!P0 BRA `(.L_x_4) ;  /* 0x00000000007c8947 */ /* 0x000fea0003800000 */
[----:B------:R-:W-:Y:S02]  /*0ba0*/  IMAD.MOV R3, RZ, RZ, -R12 ;  /* 0x000000ffff037224 */ /* 0x000fe400078e0a0c */
[----:B------:R-:W-:-:S06]  /*0bb0*/  IMAD.MOV.U32 R2, RZ, RZ, RZ ;  /* 0x000000ffff027224 */ /* 0x000fcc00078e00ff */
[----:B------:R-:W-:Y:S02]  /*0bc0*/  DFMA R2, R18, -R2, R16 ;  /* 0x800000021202722b */ /* 0x000fe40000000010 */
[----:B------:R-:W-:-:S04]  /*0bd0*/  DMUL.RP R16, R16, R20 ;  /* 0x0000001410107228 */ /* 0x000fc80000008000 */
[----:B------:R-:W-:-:S04]  /*0be0*/  IADD3 R2, PT, PT, -R12, -0x43300000, RZ ;  /* 0xbcd000000c027810 */ /* 0x000fc80007ffe1ff */
[----:B------:R-:W-:Y:S02]  /*0bf0*/  FSETP.NEU.AND P0, PT, |R3|, R2, PT ;  /* 0x000000020300720b */ /* 0x000fe40003f0d200 */
[----:B------:R-:W-:Y:S02]  /*0c00*/  LOP3.LUT R11, R17, R11, RZ, 0x3c, !PT ;  /* 0x0000000b110b7212 */ /* 0x000fe400078e3cff */
[----:B------:R-:W-:Y:S02]  /*0c10*/  FSEL R18, R16, R18, !P0 ;  /* 0x0000001210127208 */ /* 0x000fe40004000000 */
[----:B------:R-:W-:Y:S01]  /*0c20*/  FSEL R19, R11, R19, !P0 ;  /* 0x000000130b137208 */ /* 0x000fe20004000000 */
[----:B------:R-:W-:Y:S06]  /*0c30*/  BRA `(.L_x_4) ;  /* 0x0000000000547947 */ /* 0x000fec0003800000 */
.L_x_3:
[----:B------:R-:W-:-:S14]  /*0c40*/  DSETP.NAN.AND P0, PT, R12, R12, PT ;  /* 0x0000000c0c00722a */ /* 0x000fdc0003f08000 */
[----:B------:R-:W-:Y:S05]  /*0c50*/  @P0 BRA `(.L_x_5) ;  /* 0x0000000000440947 */ /* 0x000fea0003800000 */
[----:B------:R-:W-:-:S14]  /*0c60*/  DSETP.NAN.AND P0, PT, R2, R2, PT ;  /* 0x000000020200722a */ /* 0x000fdc0003f08000 */
[----:B------:R-:W-:Y:S05]  /*0c70*/  @P0 BRA `(.L_x_6) ;  /* 0x0000000000300947 */ /* 0x000fea0003800000 */
[----:B------:R-:W-:Y:S01]  /*0c80*/  ISETP.NE.AND P0, PT, R23, R24, PT ;  /* 0x000000181700720c */ /* 0x000fe20003f05270 */
[----:B------:R-:W-:Y:S02]  /*0c90*/  IMAD.MOV.U32 R18, RZ, RZ, 0x0 ;  /* 0x00000000ff127424 */ /* 0x000fe400078e00ff */
[----:B------:R-:W-:-:S10]  /*0ca0*/  IMAD.MOV.U32 R19, RZ, RZ, -0x80000 ;  /* 0xfff80000ff137424 */ /* 0x000fd400078e00ff */
[----:B------:R-:W-:Y:S05]  /*0cb0*/  @!P0 BRA `(.L_x_4) ;  /* 0x0000000000348947 */ /* 0x000fea0003800000 */
[----:B------:R-:W-:Y:S02]  /*0cc0*/  ISETP.NE.AND P0, PT, R23, 0x7ff00000, PT ;  /* 0x7ff000001700780c */ /* 0x000fe40003f05270 */
[----:B------:R-:W-:Y:S02]  /*0cd0*/  LOP3.LUT R19, R13, 0x80000000, R3, 0x48, !PT ;  /* 0x800000000d137812 */ /* 0x000fe400078e4803 */
[----:B------:R-:W-:-:S13]  /*0ce0*/  ISETP.EQ.OR P0, PT, R24, RZ, !P0 ;  /* 0x000000ff1800720c */ /* 0x000fda0004702670 */
[----:B------:R-:W-:Y:S01]  /*0cf0*/  @P0 LOP3.LUT R2, R19, 0x7ff00000, RZ, 0xfc, !PT ;  /* 0x7ff0000013020812 */ /* 0x000fe200078efcff */
[----:B------:R-:W-:Y:S02]  /*0d00*/  @!P0 IMAD.MOV.U32 R18, RZ, RZ, RZ ;  /* 0x000000ffff128224 */ /* 0x000fe400078e00ff */
[----:B------:R-:W-:Y:S02]  /*0d10*/  @P0 IMAD.MOV.U32 R18, RZ, RZ, RZ ;  /* 0x000000ffff120224 */ /* 0x000fe400078e00ff */
[----:B------:R-:W-:Y:S01]  /*0d20*/  @P0 IMAD.MOV.U32 R19, RZ, RZ, R2 ;  /* 0x000000ffff130224 */ /* 0x000fe200078e0002 */
[----:B------:R-:W-:Y:S06]  /*0d30*/  BRA `(.L_x_4) ;  /* 0x0000000000147947 */ /* 0x000fec0003800000 */
.L_x_6:
[----:B------:R-:W-:Y:S02]  /*0d40*/  LOP3.LUT R19, R3, 0x80000, RZ, 0xfc, !PT ;  /* 0x0008000003137812 */ /* 0x000fe400078efcff */
[----:B------:R-:W-:Y:S01]  /*0d50*/  MOV R18, R2 ;  /* 0x0000000200127202 */ /* 0x000fe20000000f00 */
[----:B------:R-:W-:Y:S06]  /*0d60*/  BRA `(.L_x_4) ;  /* 0x0000000000087947 */ /* 0x000fec0003800000 */
.L_x_5:
[----:B------:R-:W-:Y:S01]  /*0d70*/  LOP3.LUT R19, R13, 0x80000, RZ, 0xfc, !PT ;  /* 0x000800000d137812 */ /* 0x000fe200078efcff */
[----:B------:R-:W-:-:S07]  /*0d80*/  IMAD.MOV.U32 R18, RZ, RZ, R12 ;  /* 0x000000ffff127224 */ /* 0x000fce00078e000c */
.L_x_4:
[----:B------:R-:W-:Y:S02]  /*0d90*/  IMAD.MOV.U32 R15, RZ, RZ, 0x0 ;  /* 0x00000000ff0f7424 */ /* 0x000fe400078e00ff */
[----:B------:R-:W-:Y:S02]  /*0da0*/  IMAD.MOV.U32 R2, RZ, RZ, R18 ;  /* 0x000000ffff027224 */ /* 0x000fe400078e0012 */
[----:B------:R-:W-:Y:S01]  /*0db0*/  IMAD.MOV.U32 R3, RZ, RZ, R19 ;  /* 0x000000ffff037224 */ /* 0x000fe200078e0013 */
[----:B------:R-:W-:Y:S06]  /*0dc0*/  RET.REL.NODEC R14 `(_Z8imrotatePhS_jjjjdd) ;  /* 0xfffffff00e8c7950 */ /* 0x000fec0003c3ffff */
        .weak           $__internal_1_$__cuda_sm20_dsqrt_rn_f64_mediumpath_v1
        .type           $__internal_1_$__cuda_sm20_dsqrt_rn_f64_mediumpath_v1,@function
        .size           $__internal_1_$__cuda_sm20_dsqrt_rn_f64_mediumpath_v1,(.L_x_12 - $__internal_1_$__cuda_sm20_dsqrt_rn_f64_mediumpath_v1)
$__internal_1_$__cuda_sm20_dsqrt_rn_f64_mediumpath_v1:
[----:B------:R-:W-:Y:S01]  /*0dd0*/  ISETP.GE.U32.AND P0, PT, R2, -0x3400000, PT ;  /* 0xfcc000000200780c */ /* 0x000fe20003f06070 */
[----:B------:R-:W-:-:S12]  /*0de0*/  IMAD.MOV.U32 R15, RZ, RZ, R17 ;  /* 0x000000ffff0f7224 */ /* 0x000fd800078e0011 */
[----:B------:R-:W-:Y:S05]  /*0df0*/  @!P0 BRA `(.L_x_7) ;  /* 0x0000000000208947 */ /* 0x000fea0003800000 */
[----:B------:R-:W-:-:S10]  /*0e00*/  DFMA.RM R10, R10, R14, R12 ;  /* 0x0000000e0a0a722b */ /* 0x000fd4000000400c */
[----:B------:R-:W-:-:S05]  /*0e10*/  IADD3 R2, P0, PT, R10, 0x1, RZ ;  /* 0x000000010a027810 */ /* 0x000fca0007f1e0ff */
[----:B------:R-:W-:-:S06]  /*0e20*/  IMAD.X R3, RZ, RZ, R11, P0 ;  /* 0x000000ffff037224 */ /* 0x000fcc00000e060b */
[----:B------:R-:W-:-:S08]  /*0e30*/  DFMA.RP R8, -R10, R2, R8 ;  /* 0x000000020a08722b */ /* 0x000fd00000008108 */
[----:B------:R-:W-:-:S06]  /*0e40*/  DSETP.GT.AND P0, PT, R8, RZ, PT ;  /* 0x000000ff0800722a */ /* 0x000fcc0003f04000 */
[----:B------:R-:W-:Y:S02]  /*0e50*/  FSEL R2, R2, R10, P0 ;  /* 0x0000000a02027208 */ /* 0x000fe40000000000 */
[----:B------:R-:W-:Y:S01]  /*0e60*/  FSEL R3, R3, R11, P0 ;  /* 0x0000000b03037208 */ /* 0x000fe20000000000 */
[----:B------:R-:W-:Y:S06]  /*0e70*/  BRA `(.L_x_8) ;  /* 0x0000000000647947 */ /* 0x000fec0003800000 */
.L_x_7:
[----:B------:R-:W-:-:S14]  /*0e80*/  DSETP.NE.AND P0, PT, R8, RZ, PT ;  /* 0x000000ff0800722a */ /* 0x000fdc0003f05000 */
[----:B------:R-:W-:Y:S05]  /*0e90*/  @!P0 BRA `(.L_x_9) ;  /* 0x0000000000588947 */ /* 0x000fea0003800000 */
[----:B------:R-:W-:-:S13]  /*0ea0*/  ISETP.GE.AND P0, PT, R9, RZ, PT ;  /* 0x000000ff0900720c */ /* 0x000fda0003f06270 */
[----:B------:R-:W-:Y:S01]  /*0eb0*/  @!P0 IMAD.MOV.U32 R2, RZ, RZ, 0x0 ;  /* 0x00000000ff028424 */ /* 0x000fe200078e00ff */
[----:B------:R-:W-:Y:S01]  /*0ec0*/  @!P0 MOV R3, 0xfff80000 ;  /* 0xfff8000000038802 */ /* 0x000fe20000000f00 */
[----:B------:R-:W-:Y:S06]  /*0ed0*/  @!P0 BRA `(.L_x_8) ;  /* 0x00000000004c8947 */ /* 0x000fec0003800000 */
[----:B------:R-:W-:-:S13]  /*0ee0*/  ISETP.GT.AND P0, PT, R9, 0x7fefffff, PT ;  /* 0x7fefffff0900780c */ /* 0x000fda0003f04270 */
[----:B------:R-:W-:Y:S05]  /*0ef0*/  @P0 BRA `(.L_x_9) ;  /* 0x0000000000400947 */ /* 0x000fea0003800000 */
[----:B------:R-:W-:Y:S01]  /*0f00*/  DMUL R8, R8, 8.11296384146066816958e+31 ;  /* 0x4690000008087828 */ /* 0x000fe20000000000 */
[----:B------:R-:W-:Y:S02]  /*0f10*/  IMAD.MOV.U32 R2, RZ, RZ, RZ ;  /* 0x000000ffff027224 */ /* 0x000fe400078e00ff */
[----:B------:R-:W-:Y:S02]  /*0f20*/  IMAD.MOV.U32 R12, RZ, RZ, 0x0 ;  /* 0x00000000ff0c7424 */ /* 0x000fe400078e00ff */
[----:B------:R-:W-:Y:S01]  /*0f30*/  IMAD.MOV.U32 R13, RZ, RZ, 0x3fd80000 ;  /* 0x3fd80000ff0d7424 */ /* 0x000fe200078e00ff */
[----:B------:R-:W0:Y:S02]  /*0f40*/  MUFU.RSQ64H R3, R9 ;  /* 0x0000000900037308 */ /* 0x000e240000001c00 */
[----:B0-----:R-:W-:-:S08]  /*0f50*/  DMUL R10, R2, R2 ;  /* 0x00000002020a7228 */ /* 0x001fd00000000000 */
[----:B------:R-:W-:-:S08]  /*0f60*/  DFMA R10, R8, -R10, 1 ;  /* 0x3ff00000080a742b */ /* 0x000fd0000000080a */
[----:B------:R-:W-:Y:S02]  /*0f70*/  DFMA R12, R10, R12, 0.5 ;  /* 0x3fe000000a0c742b */ /* 0x000fe4000000000c */
[----:B------:R-:W-:-:S08]  /*0f80*/  DMUL R10, R2, R10 ;  /* 0x0000000a020a7228 */ /* 0x000fd00000000000 */
[----:B------:R-:W-:-:S08]  /*0f90*/  DFMA R10, R12, R10, R2 ;  /* 0x0000000a0c0a722b */ /* 0x000fd00000000002 */
[----:B------:R-:W-:Y:S02]  /*0fa0*/  DMUL R2, R8, R10 ;  /* 0x0000000a08027228 */ /* 0x000fe40000000000 */
[----:B------:R-:W-:-:S06]  /*0fb0*/  VIADD R11, R11, 0xfff00000 ;  /* 0xfff000000b0b7836 */ /* 0x000fcc0000000000 */
[----:B------:R-:W-:-:S08]  /*0fc0*/  DFMA R12, R2, -R2, R8 ;  /* 0x80000002020c722b */ /* 0x000fd00000000008 */
[----:B------:R-:W-:-:S10]  /*0fd0*/  DFMA R2, R10, R12, R2 ;  /* 0x0000000c0a02722b */ /* 0x000fd40000000002 */
[----:B------:R-:W-:Y:S01]  /*0fe0*/  VIADD R3, R3, 0xfcb00000 ;  /* 0xfcb0000003037836 */ /* 0x000fe20000000000 */
[----:B------:R-:W-:Y:S06]  /*0ff0*/  BRA `(.L_x_8) ;  /* 0x0000000000047947 */ /* 0x000fec0003800000 */
.L_x_9:
[----:B------:R-:W-:-:S11]  /*1000*/  DADD R2, R8, R8 ;  /* 0x0000000008027229 */ /* 0x000fd60000000008 */
.L_x_8:
[----:B------:R-:W-:-:S04]  /*1010*/  IMAD.MOV.U32 R19, RZ, RZ, 0x0 ;  /* 0x00000000ff137424 */ /* 0x000fc800078e00ff */
[----:B------:R-:W-:Y:S05]  /*1020*/  RET.REL.NODEC R18 `(_Z8imrotatePhS_jjjjdd) ;  /* 0xffffffec12f47950 */ /* 0x000fea0003c3ffff */
.L_x_10:
[----:B------:R-:W-:-:S00]  /*1030*/  BRA `(.L_x_10) ;  /* 0xfffffffc00fc7947 */ /* 0x000fc0000383ffff */
[----:B------:R-:W-:-:S00]  /*1040*/  NOP ;  /* 0x0000000000007918 */ /* 0x000fc00000000000 */
        /* <DEDUP_REMOVED lines=11> */
.L_x_12:


//--------------------- .nv.shared.reserved.0     --------------------------
	.section	.nv.shared.reserved.0,"aw",@nobits
	.weak		__nv_reservedSMEM_offset_0_alias
	.size		__nv_reservedSMEM_offset_0_alias, 0, 64
	.other		__nv_reservedSMEM_offset_0_alias,@"STO_CUDA_RESERVED_SHARED STV_DEFAULT"
__nv_reservedSMEM_offset_0_alias:
	.zero		0
	.zero		64


//--------------------- .nv.constant0._Z8imrotatePhS_jjjjdd --------------------------
	.section	.nv.constant0._Z8imrotatePhS_jjjjdd,"a",@progbits
	.sectionflags	@""
	.align	4
.nv.constant0._Z8imrotatePhS_jjjjdd:
	.zero		944


//--------------------- SYMBOLS --------------------------

	.type		.nv.reservedSmem.offset0,@object
	.size		.nv.reservedSmem.offset0,0x4
